//
// Generated by NVIDIA NVVM Compiler
//
// Compiler Build ID: CL-36424714
// Cuda compilation tools, release 13.0, V13.0.88
// Based on NVVM 20.0.0
//

.version 9.0
.target sm_100
.address_size 64

	// .globl	_Z10add_kernelPfPKfii

.visible .entry _Z10add_kernelPfPKfii(
	.param .u64 .ptr .align 1 _Z10add_kernelPfPKfii_param_0,
	.param .u64 .ptr .align 1 _Z10add_kernelPfPKfii_param_1,
	.param .u32 _Z10add_kernelPfPKfii_param_2,
	.param .u32 _Z10add_kernelPfPKfii_param_3
)
{
	.reg .pred 	%p<2>;
	.reg .b32 	%r<8>;
	.reg .b32 	%f<4>;
	.reg .b64 	%rd<9>;

	ld.param.u64 	%rd1, [_Z10add_kernelPfPKfii_param_0];
	ld.param.u64 	%rd2, [_Z10add_kernelPfPKfii_param_1];
	ld.param.u32 	%r2, [_Z10add_kernelPfPKfii_param_2];
	ld.param.u32 	%r3, [_Z10add_kernelPfPKfii_param_3];
	mov.u32 	%r4, %ctaid.x;
	mov.u32 	%r5, %ntid.x;
	mov.u32 	%r6, %tid.x;
	mad.lo.s32 	%r1, %r4, %r5, %r6;
	setp.ge.s32 	%p1, %r1, %r3;
	@%p1 bra 	$L__BB0_2;
	cvta.to.global.u64 	%rd3, %rd2;
	cvta.to.global.u64 	%rd4, %rd1;
	mul.wide.s32 	%rd5, %r1, 4;
	add.s64 	%rd6, %rd3, %rd5;
	ld.global.f32 	%f1, [%rd6];
	add.s32 	%r7, %r2, %r1;
	mul.wide.s32 	%rd7, %r7, 4;
	add.s64 	%rd8, %rd4, %rd7;
	ld.global.f32 	%f2, [%rd8];
	add.f32 	%f3, %f1, %f2;
	st.global.f32 	[%rd8], %f3;
$L__BB0_2:
	ret;

}


// ===== COMPILED SASS (sm_100) =====

	.target	sm_100

	.elftype	@"ET_EXEC"


//--------------------- .note.nv.tkinfo           --------------------------
	.section	.note.nv.tkinfo,"",@"SHT_NOTE"
	.sectionflags	@"SHF_NOTE_NV_TKINFO"
	.tkinfo
        /*0018*/ 	.word	0x00000002
        /*0030*/ 	.string	""
        /*0030*/ 	.string	"ptxas"
        /*0030*/ 	.string	"Cuda compilation tools, release 13.0, V13.0.88"
        /*0030*/ 	.string	"Build cuda_13.0.r13.0/compiler.36424714_0"
        /*0030*/ 	.string	"-arch sm_100 -m 64 "



//--------------------- .note.nv.cuinfo           --------------------------
	.section	.note.nv.cuinfo,"",@"SHT_NOTE"
	.sectionflags	@"SHF_NOTE_NV_CUINFO"
        /*0018*/ 	.short	0x0002
        /*001a*/ 	.short	0x0064
        /*001c*/ 	.short	0x0082
	.zero		2


//--------------------- .nv.info                  --------------------------
	.section	.nv.info,"",@"SHT_CUDA_INFO"
	.align	4


	//----- nvinfo : EIATTR_REGCOUNT
	.align		4
        /*0000*/ 	.byte	0x04, 0x2f
        /*0002*/ 	.short	(.L_1 - .L_0)
	.align		4
.L_0:
        /*0004*/ 	.word	index@(_Z10add_kernelPfPKfii)
        /*0008*/ 	.word	0x0000000c


	//----- nvinfo : EIATTR_FRAME_SIZE
	.align		4
.L_1:
        /*000c*/ 	.byte	0x04, 0x11
        /*000e*/ 	.short	(.L_3 - .L_2)
	.align		4
.L_2:
        /*0010*/ 	.word	index@(_Z10add_kernelPfPKfii)
        /*0014*/ 	.word	0x00000000


	//----- nvinfo : EIATTR_MIN_STACK_SIZE
	.align		4
.L_3:
        /*0018*/ 	.byte	0x04, 0x12
        /*001a*/ 	.short	(.L_5 - .L_4)
	.align		4
.L_4:
        /*001c*/ 	.word	index@(_Z10add_kernelPfPKfii)
        /*0020*/ 	.word	0x00000000
.L_5:


//--------------------- .nv.compat                --------------------------
	.section	.nv.compat,"",@"SHT_CUDA_COMPAT_INFO"
	.align	4
        /*0000*/ 	.byte	0x02, 0x09, 0x00, 0x00, 0x02, 0x02, 0x01, 0x00, 0x02, 0x05, 0x05, 0x00, 0x03, 0x07, 0x01, 0x01
        /*0010*/ 	.byte	0x02, 0x03, 0x00, 0x00, 0x02, 0x06, 0x01, 0x00, 0x04, 0x0b, 0x08, 0x00, 0x09, 0x00, 0x00, 0x00
        /*0020*/ 	.byte	0x00, 0x00, 0x00, 0x00


//--------------------- .nv.info._Z10add_kernelPfPKfii --------------------------
	.section	.nv.info._Z10add_kernelPfPKfii,"",@"SHT_CUDA_INFO"
	.sectionflags	@""
	.align	4


	//----- nvinfo : EIATTR_CUDA_API_VERSION
	.align		4
        /*0000*/ 	.byte	0x04, 0x37
        /*0002*/ 	.short	(.L_7 - .L_6)
.L_6:
        /*0004*/ 	.word	0x00000082


	//----- nvinfo : EIATTR_KPARAM_INFO
	.align		4
.L_7:
        /*0008*/ 	.byte	0x04, 0x17
        /*000a*/ 	.short	(.L_9 - .L_8)
.L_8:
        /*000c*/ 	.word	0x00000000
        /*0010*/ 	.short	0x0003
        /*0012*/ 	.short	0x0014
        /*0014*/ 	.byte	0x00, 0xf0, 0x11, 0x00


	//----- nvinfo : EIATTR_KPARAM_INFO
	.align		4
.L_9:
        /*0018*/ 	.byte	0x04, 0x17
        /*001a*/ 	.short	(.L_11 - .L_10)
.L_10:
        /*001c*/ 	.word	0x00000000
        /*0020*/ 	.short	0x0002
        /*0022*/ 	.short	0x0010
        /*0024*/ 	.byte	0x00, 0xf0, 0x11, 0x00


	//----- nvinfo : EIATTR_KPARAM_INFO
	.align		4
.L_11:
        /*0028*/ 	.byte	0x04, 0x17
        /*002a*/ 	.short	(.L_13 - .L_12)
.L_12:
        /*002c*/ 	.word	0x00000000
        /*0030*/ 	.short	0x0001
        /*0032*/ 	.short	0x0008
        /*0034*/ 	.byte	0x00, 0xf5, 0x21, 0x00


	//----- nvinfo : EIATTR_KPARAM_INFO
	.align		4
.L_13:
        /*0038*/ 	.byte	0x04, 0x17
        /*003a*/ 	.short	(.L_15 - .L_14)
.L_14:
        /*003c*/ 	.word	0x00000000
        /*0040*/ 	.short	0x0000
        /*0042*/ 	.short	0x0000
        /*0044*/ 	.byte	0x00, 0xf5, 0x21, 0x00


	//----- nvinfo : EIATTR_SPARSE_MMA_MASK
	.align		4
.L_15:
        /*0048*/ 	.byte	0x03, 0x50
        /*004a*/ 	.short	0x0000


	//----- nvinfo : EIATTR_MAXREG_COUNT
	.align		4
        /*004c*/ 	.byte	0x03, 0x1b
        /*004e*/ 	.short	0x00ff


	//----- nvinfo : EIATTR_MERCURY_ISA_VERSION
	.align		4
        /*0050*/ 	.byte	0x03, 0x5f
        /*0052*/ 	.short	0x0101


	//----- nvinfo : EIATTR_VRC_CTA_INIT_COUNT
	.align		4
        /*0054*/ 	.byte	0x02, 0x4a
	.zero		1
	.zero		1


	//----- nvinfo : EIATTR_EXIT_INSTR_OFFSETS
	.align		4
        /*0058*/ 	.byte	0x04, 0x1c
        /*005a*/ 	.short	(.L_17 - .L_16)


	//   ....[0]....
.L_16:
        /*005c*/ 	.word	0x00000070


	//   ....[1]....
        /*0060*/ 	.word	0x00000130


	//----- nvinfo : EIATTR_CBANK_PARAM_SIZE
	.align		4
.L_17:
        /*0064*/ 	.byte	0x03, 0x19
        /*0066*/ 	.short	0x0018


	//----- nvinfo : EIATTR_PARAM_CBANK
	.align		4
        /*0068*/ 	.byte	0x04, 0x0a
        /*006a*/ 	.short	(.L_19 - .L_18)
	.align		4
.L_18:
        /*006c*/ 	.word	index@(.nv.constant0._Z10add_kernelPfPKfii)
        /*0070*/ 	.short	0x0380
        /*0072*/ 	.short	0x0018


	//----- nvinfo : EIATTR_SW_WAR
	.align		4
.L_19:
        /*0074*/ 	.byte	0x04, 0x36
        /*0076*/ 	.short	(.L_21 - .L_20)
.L_20:
        /*0078*/ 	.word	0x00000008
.L_21:


//--------------------- .nv.callgraph             --------------------------
	.section	.nv.callgraph,"",@"SHT_CUDA_CALLGRAPH"
	.align	4
	.sectionentsize	8
	.align		4
        /*0000*/ 	.word	0x00000000
	.align		4
        /*0004*/ 	.word	0xffffffff
	.align		4
        /*0008*/ 	.word	0x00000000
	.align		4
        /*000c*/ 	.word	0xfffffffe
	.align		4
        /*0010*/ 	.word	0x00000000
	.align		4
        /*0014*/ 	.word	0xfffffffd
	.align		4
        /*0018*/ 	.word	0x00000000
	.align		4
        /*001c*/ 	.word	0xfffffffc


//--------------------- .text._Z10add_kernelPfPKfii --------------------------
	.section	.text._Z10add_kernelPfPKfii,"ax",@progbits
	.align	128
        .global         _Z10add_kernelPfPKfii
        .type           _Z10add_kernelPfPKfii,@function
        .size           _Z10add_kernelPfPKfii,(.L_x_1 - _Z10add_kernelPfPKfii)
        .other          _Z10add_kernelPfPKfii,@"STO_CUDA_ENTRY STV_DEFAULT"
_Z10add_kernelPfPKfii:
.text._Z10add_kernelPfPKfii:
[----:B------:R-:W-:Y:S01]  /*0000*/  LDC R1, c[0x0][0x37c] ;  /* 0x0000df00ff017b82 */ /* 0x000fe20000000800 */
[----:B------:R-:W0:Y:S07]  /*0010*/  S2R R0, SR_TID.X ;  /* 0x0000000000007919 */ /* 0x000e2e0000002100 */
[----:B------:R-:W0:Y:S01]  /*0020*/  S2UR UR4, SR_CTAID.X ;  /* 0x00000000000479c3 */ /* 0x000e220000002500 */
[----:B------:R-:W1:Y:S07]  /*0030*/  LDCU UR5, c[0x0][0x394] ;  /* 0x00007280ff0577ac */ /* 0x000e6e0008000800 */
[----:B------:R-:W0:Y:S02]  /*0040*/  LDC R7, c[0x0][0x360] ;  /* 0x0000d800ff077b82 */ /* 0x000e240000000800 */
[----:B0-----:R-:W-:-:S05]  /*0050*/  IMAD R7, R7, UR4, R0 ;  /* 0x0000000407077c24 */ /* 0x001fca000f8e0200 */
[----:B-1----:R-:W-:-:S13]  /*0060*/  ISETP.GE.AND P0, PT, R7, UR5, PT ;  /* 0x0000000507007c0c */ /* 0x002fda000bf06270 */
[----:B------:R-:W-:Y:S05]  /*0070*/  @P0 EXIT ;  /* 0x000000000000094d */ /* 0x000fea0003800000 */
[----:B------:R-:W0:Y:S01]  /*0080*/  LDC.64 R2, c[0x0][0x388] ;  /* 0x0000e200ff027b82 */ /* 0x000e220000000a00 */
[----:B------:R-:W1:Y:S01]  /*0090*/  LDCU UR6, c[0x0][0x390] ;  /* 0x00007200ff0677ac */ /* 0x000e620008000800 */
[----:B------:R-:W2:Y:S06]  /*00a0*/  LDCU.64 UR4, c[0x0][0x358] ;  /* 0x00006b00ff0477ac */ /* 0x000eac0008000a00 */
[----:B------:R-:W3:Y:S01]  /*00b0*/  LDC.64 R4, c[0x0][0x380] ;  /* 0x0000e000ff047b82 */ /* 0x000ee20000000a00 */
[C---:B-1----:R-:W-:Y:S01]  /*00c0*/  IADD3 R9, PT, PT, R7.reuse, UR6, RZ ;  /* 0x0000000607097c10 */ /* 0x042fe2000fffe0ff */
[----:B0-----:R-:W-:-:S06]  /*00d0*/  IMAD.WIDE R2, R7, 0x4, R2 ;  /* 0x0000000407027825 */ /* 0x001fcc00078e0202 */
[----:B--2---:R-:W2:Y:S01]  /*00e0*/  LDG.E R2, desc[UR4][R2.64] ;  /* 0x0000000402027981 */ /* 0x004ea2000c1e1900 */
[----:B---3--:R-:W-:-:S05]  /*00f0*/  IMAD.WIDE R4, R9, 0x4, R4 ;  /* 0x0000000409047825 */ /* 0x008fca00078e0204 */
[----:B------:R-:W2:Y:S02]  /*0100*/  LDG.E R7, desc[UR4][R4.64] ;  /* 0x0000000404077981 */ /* 0x000ea4000c1e1900 */
[----:B--2---:R-:W-:-:S05]  /*0110*/  FADD R7, R2, R7 ;  /* 0x0000000702077221 */ /* 0x004fca0000000000 */
[----:B------:R-:W-:Y:S01]  /*0120*/  STG.E desc[UR4][R4.64], R7 ;  /* 0x0000000704007986 */ /* 0x000fe2000c101904 */
[----:B------:R-:W-:Y:S05]  /*0130*/  EXIT ;  /* 0x000000000000794d */ /* 0x000fea0003800000 */
.L_x_0:
[----:B------:R-:W-:-:S00]  /*0140*/  BRA `(.L_x_0) ;  /* 0xfffffffc00fc7947 */ /* 0x000fc0000383ffff */
[----:B------:R-:W-:-:S00]  /*0150*/  NOP ;  /* 0x0000000000007918 */ /* 0x000fc00000000000 */
        /* <DEDUP_REMOVED lines=10> */
.L_x_1:


//--------------------- .nv.shared.reserved.0     --------------------------
	.section	.nv.shared.reserved.0,"aw",@nobits
	.weak		__nv_reservedSMEM_offset_0_alias
	.size		__nv_reservedSMEM_offset_0_alias, 0, 64
	.other		__nv_reservedSMEM_offset_0_alias,@"STO_CUDA_RESERVED_SHARED STV_DEFAULT"
__nv_reservedSMEM_offset_0_alias:
	.zero		0
	.zero		64


//--------------------- .nv.constant0._Z10add_kernelPfPKfii --------------------------
	.section	.nv.constant0._Z10add_kernelPfPKfii,"a",@progbits
	.sectionflags	@""
	.align	4
.nv.constant0._Z10add_kernelPfPKfii:
	.zero		920


//--------------------- SYMBOLS --------------------------

	.type		.nv.reservedSmem.offset0,@object
	.size		.nv.reservedSmem.offset0,0x4
